//
// Generated by NVIDIA NVVM Compiler
//
// Compiler Build ID: CL-36424714
// Cuda compilation tools, release 13.0, V13.0.88
// Based on NVVM 20.0.0
//

.version 9.0
.target sm_100
.address_size 64

	// .globl	_Z3addiPiS_

.visible .entry _Z3addiPiS_(
	.param .u32 _Z3addiPiS__param_0,
	.param .u64 .ptr .align 1 _Z3addiPiS__param_1,
	.param .u64 .ptr .align 1 _Z3addiPiS__param_2
)
{
	.reg .pred 	%p<7>;
	.reg .b32 	%r<42>;
	.reg .b64 	%rd<24>;

	ld.param.u32 	%r11, [_Z3addiPiS__param_0];
	ld.param.u64 	%rd7, [_Z3addiPiS__param_1];
	ld.param.u64 	%rd8, [_Z3addiPiS__param_2];
	cvta.to.global.u64 	%rd1, %rd8;
	cvta.to.global.u64 	%rd2, %rd7;
	mov.u32 	%r41, %tid.x;
	mov.u32 	%r2, %ntid.x;
	setp.ge.s32 	%p1, %r41, %r11;
	@%p1 bra 	$L__BB0_6;
	add.s32 	%r12, %r41, %r2;
	max.u32 	%r13, %r11, %r12;
	setp.lt.u32 	%p2, %r12, %r11;
	selp.u32 	%r14, 1, 0, %p2;
	add.s32 	%r15, %r12, %r14;
	sub.s32 	%r16, %r13, %r15;
	div.u32 	%r17, %r16, %r2;
	add.s32 	%r3, %r17, %r14;
	and.b32  	%r18, %r3, 3;
	setp.eq.s32 	%p3, %r18, 3;
	@%p3 bra 	$L__BB0_4;
	add.s32 	%r19, %r3, 1;
	and.b32  	%r20, %r19, 3;
	mul.wide.u32 	%rd23, %r41, 4;
	mul.wide.u32 	%rd4, %r2, 4;
	neg.s32 	%r39, %r20;
	mad.lo.s32 	%r41, %r2, %r20, %r41;
$L__BB0_3:
	.pragma "nounroll";
	add.s64 	%rd9, %rd2, %rd23;
	ld.global.u32 	%r21, [%rd9];
	add.s64 	%rd10, %rd1, %rd23;
	ld.global.u32 	%r22, [%rd10];
	add.s32 	%r23, %r22, %r21;
	st.global.u32 	[%rd10], %r23;
	add.s64 	%rd23, %rd23, %rd4;
	add.s32 	%r39, %r39, 1;
	setp.ne.s32 	%p4, %r39, 0;
	@%p4 bra 	$L__BB0_3;
$L__BB0_4:
	setp.lt.u32 	%p5, %r3, 3;
	@%p5 bra 	$L__BB0_6;
$L__BB0_5:
	mul.wide.u32 	%rd11, %r41, 4;
	add.s64 	%rd12, %rd2, %rd11;
	ld.global.u32 	%r24, [%rd12];
	add.s64 	%rd13, %rd1, %rd11;
	ld.global.u32 	%r25, [%rd13];
	add.s32 	%r26, %r25, %r24;
	st.global.u32 	[%rd13], %r26;
	add.s32 	%r27, %r41, %r2;
	mul.wide.u32 	%rd14, %r27, 4;
	add.s64 	%rd15, %rd2, %rd14;
	ld.global.u32 	%r28, [%rd15];
	add.s64 	%rd16, %rd1, %rd14;
	ld.global.u32 	%r29, [%rd16];
	add.s32 	%r30, %r29, %r28;
	st.global.u32 	[%rd16], %r30;
	add.s32 	%r31, %r27, %r2;
	mul.wide.u32 	%rd17, %r31, 4;
	add.s64 	%rd18, %rd2, %rd17;
	ld.global.u32 	%r32, [%rd18];
	add.s64 	%rd19, %rd1, %rd17;
	ld.global.u32 	%r33, [%rd19];
	add.s32 	%r34, %r33, %r32;
	st.global.u32 	[%rd19], %r34;
	add.s32 	%r35, %r31, %r2;
	mul.wide.u32 	%rd20, %r35, 4;
	add.s64 	%rd21, %rd2, %rd20;
	ld.global.u32 	%r36, [%rd21];
	add.s64 	%rd22, %rd1, %rd20;
	ld.global.u32 	%r37, [%rd22];
	add.s32 	%r38, %r37, %r36;
	st.global.u32 	[%rd22], %r38;
	add.s32 	%r41, %r35, %r2;
	setp.lt.s32 	%p6, %r41, %r11;
	@%p6 bra 	$L__BB0_5;
$L__BB0_6:
	ret;

}


// ===== COMPILED SASS (sm_100) =====

	.target	sm_100

	.elftype	@"ET_EXEC"


//--------------------- .note.nv.tkinfo           --------------------------
	.section	.note.nv.tkinfo,"",@"SHT_NOTE"
	.sectionflags	@"SHF_NOTE_NV_TKINFO"
	.tkinfo
        /*0018*/ 	.word	0x00000002
        /*0030*/ 	.string	""
        /*0030*/ 	.string	"ptxas"
        /*0030*/ 	.string	"Cuda compilation tools, release 13.0, V13.0.88"
        /*0030*/ 	.string	"Build cuda_13.0.r13.0/compiler.36424714_0"
        /*0030*/ 	.string	"-arch sm_100 -m 64 "



//--------------------- .note.nv.cuinfo           --------------------------
	.section	.note.nv.cuinfo,"",@"SHT_NOTE"
	.sectionflags	@"SHF_NOTE_NV_CUINFO"
        /*0018*/ 	.short	0x0002
        /*001a*/ 	.short	0x0064
        /*001c*/ 	.short	0x0082
	.zero		2


//--------------------- .nv.info                  --------------------------
	.section	.nv.info,"",@"SHT_CUDA_INFO"
	.align	4


	//----- nvinfo : EIATTR_REGCOUNT
	.align		4
        /*0000*/ 	.byte	0x04, 0x2f
        /*0002*/ 	.short	(.L_1 - .L_0)
	.align		4
.L_0:
        /*0004*/ 	.word	index@(_Z3addiPiS_)
        /*0008*/ 	.word	0x0000001a


	//----- nvinfo : EIATTR_FRAME_SIZE
	.align		4
.L_1:
        /*000c*/ 	.byte	0x04, 0x11
        /*000e*/ 	.short	(.L_3 - .L_2)
	.align		4
.L_2:
        /*0010*/ 	.word	index@(_Z3addiPiS_)
        /*0014*/ 	.word	0x00000000


	//----- nvinfo : EIATTR_MIN_STACK_SIZE
	.align		4
.L_3:
        /*0018*/ 	.byte	0x04, 0x12
        /*001a*/ 	.short	(.L_5 - .L_4)
	.align		4
.L_4:
        /*001c*/ 	.word	index@(_Z3addiPiS_)
        /*0020*/ 	.word	0x00000000
.L_5:


//--------------------- .nv.compat                --------------------------
	.section	.nv.compat,"",@"SHT_CUDA_COMPAT_INFO"
	.align	4
        /*0000*/ 	.byte	0x02, 0x09, 0x00, 0x00, 0x02, 0x02, 0x01, 0x00, 0x02, 0x05, 0x05, 0x00, 0x03, 0x07, 0x01, 0x01
        /*0010*/ 	.byte	0x02, 0x03, 0x00, 0x00, 0x02, 0x06, 0x01, 0x00, 0x04, 0x0b, 0x08, 0x00, 0x09, 0x00, 0x00, 0x00
        /*0020*/ 	.byte	0x00, 0x00, 0x00, 0x00


//--------------------- .nv.info._Z3addiPiS_      --------------------------
	.section	.nv.info._Z3addiPiS_,"",@"SHT_CUDA_INFO"
	.sectionflags	@""
	.align	4


	//----- nvinfo : EIATTR_CUDA_API_VERSION
	.align		4
        /*0000*/ 	.byte	0x04, 0x37
        /*0002*/ 	.short	(.L_7 - .L_6)
.L_6:
        /*0004*/ 	.word	0x00000082


	//----- nvinfo : EIATTR_KPARAM_INFO
	.align		4
.L_7:
        /*0008*/ 	.byte	0x04, 0x17
        /*000a*/ 	.short	(.L_9 - .L_8)
.L_8:
        /*000c*/ 	.word	0x00000000
        /*0010*/ 	.short	0x0002
        /*0012*/ 	.short	0x0010
        /*0014*/ 	.byte	0x00, 0xf5, 0x21, 0x00


	//----- nvinfo : EIATTR_KPARAM_INFO
	.align		4
.L_9:
        /*0018*/ 	.byte	0x04, 0x17
        /*001a*/ 	.short	(.L_11 - .L_10)
.L_10:
        /*001c*/ 	.word	0x00000000
        /*0020*/ 	.short	0x0001
        /*0022*/ 	.short	0x0008
        /*0024*/ 	.byte	0x00, 0xf5, 0x21, 0x00


	//----- nvinfo : EIATTR_KPARAM_INFO
	.align		4
.L_11:
        /*0028*/ 	.byte	0x04, 0x17
        /*002a*/ 	.short	(.L_13 - .L_12)
.L_12:
        /*002c*/ 	.word	0x00000000
        /*0030*/ 	.short	0x0000
        /*0032*/ 	.short	0x0000
        /*0034*/ 	.byte	0x00, 0xf0, 0x11, 0x00


	//----- nvinfo : EIATTR_SPARSE_MMA_MASK
	.align		4
.L_13:
        /*0038*/ 	.byte	0x03, 0x50
        /*003a*/ 	.short	0x0000


	//----- nvinfo : EIATTR_MAXREG_COUNT
	.align		4
        /*003c*/ 	.byte	0x03, 0x1b
        /*003e*/ 	.short	0x00ff


	//----- nvinfo : EIATTR_MERCURY_ISA_VERSION
	.align		4
        /*0040*/ 	.byte	0x03, 0x5f
        /*0042*/ 	.short	0x0101


	//----- nvinfo : EIATTR_VRC_CTA_INIT_COUNT
	.align		4
        /*0044*/ 	.byte	0x02, 0x4a
	.zero		1
	.zero		1


	//----- nvinfo : EIATTR_EXIT_INSTR_OFFSETS
	.align		4
        /*0048*/ 	.byte	0x04, 0x1c
        /*004a*/ 	.short	(.L_15 - .L_14)


	//   ....[0]....
.L_14:
        /*004c*/ 	.word	0x00000050


	//   ....[1]....
        /*0050*/ 	.word	0x00000380


	//   ....[2]....
        /*0054*/ 	.word	0x00000590


	//----- nvinfo : EIATTR_CRS_STACK_SIZE
	.align		4
.L_15:
        /*0058*/ 	.byte	0x04, 0x1e
        /*005a*/ 	.short	(.L_17 - .L_16)
.L_16:
        /*005c*/ 	.word	0x00000000


	//----- nvinfo : EIATTR_CBANK_PARAM_SIZE
	.align		4
.L_17:
        /*0060*/ 	.byte	0x03, 0x19
        /*0062*/ 	.short	0x0018


	//----- nvinfo : EIATTR_PARAM_CBANK
	.align		4
        /*0064*/ 	.byte	0x04, 0x0a
        /*0066*/ 	.short	(.L_19 - .L_18)
	.align		4
.L_18:
        /*0068*/ 	.word	index@(.nv.constant0._Z3addiPiS_)
        /*006c*/ 	.short	0x0380
        /*006e*/ 	.short	0x0018


	//----- nvinfo : EIATTR_SW_WAR
	.align		4
.L_19:
        /*0070*/ 	.byte	0x04, 0x36
        /*0072*/ 	.short	(.L_21 - .L_20)
.L_20:
        /*0074*/ 	.word	0x00000008
.L_21:


//--------------------- .nv.callgraph             --------------------------
	.section	.nv.callgraph,"",@"SHT_CUDA_CALLGRAPH"
	.align	4
	.sectionentsize	8
	.align		4
        /*0000*/ 	.word	0x00000000
	.align		4
        /*0004*/ 	.word	0xffffffff
	.align		4
        /*0008*/ 	.word	0x00000000
	.align		4
        /*000c*/ 	.word	0xfffffffe
	.align		4
        /*0010*/ 	.word	0x00000000
	.align		4
        /*0014*/ 	.word	0xfffffffd
	.align		4
        /*0018*/ 	.word	0x00000000
	.align		4
        /*001c*/ 	.word	0xfffffffc


//--------------------- .text._Z3addiPiS_         --------------------------
	.section	.text._Z3addiPiS_,"ax",@progbits
	.align	128
        .global         _Z3addiPiS_
        .type           _Z3addiPiS_,@function
        .size           _Z3addiPiS_,(.L_x_5 - _Z3addiPiS_)
        .other          _Z3addiPiS_,@"STO_CUDA_ENTRY STV_DEFAULT"
_Z3addiPiS_:
.text._Z3addiPiS_:
[----:B------:R-:W-:Y:S01]  /*0000*/  LDC R1, c[0x0][0x37c] ;  /* 0x0000df00ff017b82 */ /* 0x000fe20000000800 */
[----:B------:R-:W0:Y:S01]  /*0010*/  S2R R3, SR_TID.X ;  /* 0x0000000000037919 */ /* 0x000e220000002100 */
[----:B------:R-:W0:Y:S06]  /*0020*/  LDCU UR6, c[0x0][0x380] ;  /* 0x00007000ff0677ac */ /* 0x000e2c0008000800 */
[----:B------:R-:W1:Y:S01]  /*0030*/  LDC R0, c[0x0][0x360] ;  /* 0x0000d800ff007b82 */ /* 0x000e620000000800 */
[----:B0-----:R-:W-:-:S13]  /*0040*/  ISETP.GE.AND P0, PT, R3, UR6, PT ;  /* 0x0000000603007c0c */ /* 0x001fda000bf06270 */
[----:B------:R-:W-:Y:S05]  /*0050*/  @P0 EXIT ;  /* 0x000000000000094d */ /* 0x000fea0003800000 */
[----:B-1----:R-:W0:Y:S01]  /*0060*/  I2F.U32.RP R8, R0 ;  /* 0x0000000000087306 */ /* 0x002e220000209000 */
[----:B------:R-:W-:Y:S01]  /*0070*/  IADD3 R2, PT, PT, R3, R0, RZ ;  /* 0x0000000003027210 */ /* 0x000fe20007ffe0ff */
[----:B------:R-:W1:Y:S01]  /*0080*/  LDCU.64 UR4, c[0x0][0x358] ;  /* 0x00006b00ff0477ac */ /* 0x000e620008000a00 */
[----:B------:R-:W-:Y:S01]  /*0090*/  ISETP.NE.U32.AND P2, PT, R0, RZ, PT ;  /* 0x000000ff0000720c */ /* 0x000fe20003f45070 */
[----:B------:R-:W-:Y:S01]  /*00a0*/  BSSY.RECONVERGENT B0, `(.L_x_0) ;  /* 0x000002d000007945 */ /* 0x000fe20003800200 */
[C---:B------:R-:W-:Y:S01]  /*00b0*/  ISETP.GE.U32.AND P0, PT, R2.reuse, UR6, PT ;  /* 0x0000000602007c0c */ /* 0x040fe2000bf06070 */
[----:B------:R-:W2:Y:S01]  /*00c0*/  LDCU.64 UR8, c[0x0][0x388] ;  /* 0x00007100ff0877ac */ /* 0x000ea20008000a00 */
[----:B------:R-:W-:Y:S02]  /*00d0*/  VIMNMX.U32 R7, PT, PT, R2, UR6, !PT ;  /* 0x0000000602077c48 */ /* 0x000fe4000ffe0000 */
[----:B------:R-:W-:Y:S01]  /*00e0*/  SEL R6, RZ, 0x1, P0 ;  /* 0x00000001ff067807 */ /* 0x000fe20000000000 */
[----:B------:R-:W3:Y:S03]  /*00f0*/  LDCU.64 UR10, c[0x0][0x390] ;  /* 0x00007200ff0a77ac */ /* 0x000ee60008000a00 */
[----:B------:R-:W-:Y:S01]  /*0100*/  IADD3 R7, PT, PT, R7, -R2, -R6 ;  /* 0x8000000207077210 */ /* 0x000fe20007ffe806 */
[----:B0-----:R-:W0:Y:S02]  /*0110*/  MUFU.RCP R8, R8 ;  /* 0x0000000800087308 */ /* 0x001e240000001000 */
[----:B0-----:R-:W-:-:S06]  /*0120*/  VIADD R4, R8, 0xffffffe ;  /* 0x0ffffffe08047836 */ /* 0x001fcc0000000000 */
[----:B------:R0:W4:Y:S02]  /*0130*/  F2I.FTZ.U32.TRUNC.NTZ R5, R4 ;  /* 0x0000000400057305 */ /* 0x000124000021f000 */
[----:B0-----:R-:W-:Y:S02]  /*0140*/  IMAD.MOV.U32 R4, RZ, RZ, RZ ;  /* 0x000000ffff047224 */ /* 0x001fe400078e00ff */
[----:B----4-:R-:W-:-:S04]  /*0150*/  IMAD.MOV R9, RZ, RZ, -R5 ;  /* 0x000000ffff097224 */ /* 0x010fc800078e0a05 */
[----:B------:R-:W-:-:S04]  /*0160*/  IMAD R9, R9, R0, RZ ;  /* 0x0000000009097224 */ /* 0x000fc800078e02ff */
[----:B------:R-:W-:-:S06]  /*0170*/  IMAD.HI.U32 R8, R5, R9, R4 ;  /* 0x0000000905087227 */ /* 0x000fcc00078e0004 */
[----:B------:R-:W-:-:S05]  /*0180*/  IMAD.HI.U32 R5, R8, R7, RZ ;  /* 0x0000000708057227 */ /* 0x000fca00078e00ff */
[----:B------:R-:W-:-:S05]  /*0190*/  IADD3 R2, PT, PT, -R5, RZ, RZ ;  /* 0x000000ff05027210 */ /* 0x000fca0007ffe1ff */
[----:B------:R-:W-:-:S05]  /*01a0*/  IMAD R7, R0, R2, R7 ;  /* 0x0000000200077224 */ /* 0x000fca00078e0207 */
[----:B------:R-:W-:-:S13]  /*01b0*/  ISETP.GE.U32.AND P0, PT, R7, R0, PT ;  /* 0x000000000700720c */ /* 0x000fda0003f06070 */
[----:B------:R-:W-:Y:S01]  /*01c0*/  @P0 IMAD.IADD R7, R7, 0x1, -R0 ;  /* 0x0000000107070824 */ /* 0x000fe200078e0a00 */
[----:B------:R-:W-:-:S04]  /*01d0*/  @P0 IADD3 R5, PT, PT, R5, 0x1, RZ ;  /* 0x0000000105050810 */ /* 0x000fc80007ffe0ff */
[----:B------:R-:W-:-:S13]  /*01e0*/  ISETP.GE.U32.AND P1, PT, R7, R0, PT ;  /* 0x000000000700720c */ /* 0x000fda0003f26070 */
[----:B------:R-:W-:Y:S01]  /*01f0*/  @P1 VIADD R5, R5, 0x1 ;  /* 0x0000000105051836 */ /* 0x000fe20000000000 */
[----:B------:R-:W-:-:S04]  /*0200*/  @!P2 LOP3.LUT R5, RZ, R0, RZ, 0x33, !PT ;  /* 0x00000000ff05a212 */ /* 0x000fc800078e33ff */
[----:B------:R-:W-:-:S04]  /*0210*/  IADD3 R2, PT, PT, R6, R5, RZ ;  /* 0x0000000506027210 */ /* 0x000fc80007ffe0ff */
[C---:B------:R-:W-:Y:S02]  /*0220*/  LOP3.LUT R4, R2.reuse, 0x3, RZ, 0xc0, !PT ;  /* 0x0000000302047812 */ /* 0x040fe400078ec0ff */
[----:B------:R-:W-:Y:S02]  /*0230*/  ISETP.GE.U32.AND P0, PT, R2, 0x3, PT ;  /* 0x000000030200780c */ /* 0x000fe40003f06070 */
[----:B------:R-:W-:-:S13]  /*0240*/  ISETP.NE.AND P1, PT, R4, 0x3, PT ;  /* 0x000000030400780c */ /* 0x000fda0003f25270 */
[----:B-123--:R-:W-:Y:S05]  /*0250*/  @!P1 BRA `(.L_x_1) ;  /* 0x0000000000449947 */ /* 0x00efea0003800000 */
[----:B------:R-:W-:Y:S02]  /*0260*/  VIADD R2, R2, 0x1 ;  /* 0x0000000102027836 */ /* 0x000fe40000000000 */
[----:B------:R-:W-:-:S03]  /*0270*/  IMAD.WIDE.U32 R4, R3, 0x4, RZ ;  /* 0x0000000403047825 */ /* 0x000fc600078e00ff */
[----:B------:R-:W-:-:S05]  /*0280*/  LOP3.LUT R2, R2, 0x3, RZ, 0xc0, !PT ;  /* 0x0000000302027812 */ /* 0x000fca00078ec0ff */
[C---:B------:R-:W-:Y:S01]  /*0290*/  IMAD R3, R2.reuse, R0, R3 ;  /* 0x0000000002037224 */ /* 0x040fe200078e0203 */
[----:B------:R-:W-:-:S07]  /*02a0*/  IADD3 R2, PT, PT, -R2, RZ, RZ ;  /* 0x000000ff02027210 */ /* 0x000fce0007ffe1ff */
.L_x_2:
[C---:B------:R-:W-:Y:S02]  /*02b0*/  IADD3 R8, P1, PT, R4.reuse, UR8, RZ ;  /* 0x0000000804087c10 */ /* 0x040fe4000ff3e0ff */
[----:B0-----:R-:W-:Y:S02]  /*02c0*/  IADD3 R6, P2, PT, R4, UR10, RZ ;  /* 0x0000000a04067c10 */ /* 0x001fe4000ff5e0ff */
[C---:B------:R-:W-:Y:S02]  /*02d0*/  IADD3.X R9, PT, PT, R5.reuse, UR9, RZ, P1, !PT ;  /* 0x0000000905097c10 */ /* 0x040fe40008ffe4ff */
[----:B------:R-:W-:-:S03]  /*02e0*/  IADD3.X R7, PT, PT, R5, UR11, RZ, P2, !PT ;  /* 0x0000000b05077c10 */ /* 0x000fc600097fe4ff */
[----:B------:R-:W2:Y:S04]  /*02f0*/  LDG.E R8, desc[UR4][R8.64] ;  /* 0x0000000408087981 */ /* 0x000ea8000c1e1900 */
[----:B------:R-:W2:Y:S01]  /*0300*/  LDG.E R11, desc[UR4][R6.64] ;  /* 0x00000004060b7981 */ /* 0x000ea2000c1e1900 */
[----:B------:R-:W-:Y:S01]  /*0310*/  IADD3 R2, PT, PT, R2, 0x1, RZ ;  /* 0x0000000102027810 */ /* 0x000fe20007ffe0ff */
[----:B------:R-:W-:-:S03]  /*0320*/  IMAD.WIDE.U32 R4, R0, 0x4, R4 ;  /* 0x0000000400047825 */ /* 0x000fc600078e0004 */
[----:B------:R-:W-:Y:S01]  /*0330*/  ISETP.NE.AND P1, PT, R2, RZ, PT ;  /* 0x000000ff0200720c */ /* 0x000fe20003f25270 */
[----:B--2---:R-:W-:-:S05]  /*0340*/  IMAD.IADD R11, R8, 0x1, R11 ;  /* 0x00000001080b7824 */ /* 0x004fca00078e020b */
[----:B------:R0:W-:Y:S07]  /*0350*/  STG.E desc[UR4][R6.64], R11 ;  /* 0x0000000b06007986 */ /* 0x0001ee000c101904 */
[----:B------:R-:W-:Y:S05]  /*0360*/  @P1 BRA `(.L_x_2) ;  /* 0xfffffffc00d01947 */ /* 0x000fea000383ffff */
.L_x_1:
[----:B------:R-:W-:Y:S05]  /*0370*/  BSYNC.RECONVERGENT B0 ;  /* 0x0000000000007941 */ /* 0x000fea0003800200 */
.L_x_0:
[----:B------:R-:W-:Y:S05]  /*0380*/  @!P0 EXIT ;  /* 0x000000000000894d */ /* 0x000fea0003800000 */
.L_x_3:
[----:B0-----:R-:W0:Y:S08]  /*0390*/  LDC.64 R6, c[0x0][0x388] ;  /* 0x0000e200ff067b82 */ /* 0x001e300000000a00 */
[----:B------:R-:W1:Y:S01]  /*03a0*/  LDC.64 R4, c[0x0][0x390] ;  /* 0x0000e400ff047b82 */ /* 0x000e620000000a00 */
[----:B0-----:R-:W-:-:S06]  /*03b0*/  IMAD.WIDE.U32 R8, R3, 0x4, R6 ;  /* 0x0000000403087825 */ /* 0x001fcc00078e0006 */
[----:B------:R-:W2:Y:S01]  /*03c0*/  LDG.E R8, desc[UR4][R8.64] ;  /* 0x0000000408087981 */ /* 0x000ea2000c1e1900 */
[----:B-1----:R-:W-:-:S05]  /*03d0*/  IMAD.WIDE.U32 R10, R3, 0x4, R4 ;  /* 0x00000004030a7825 */ /* 0x002fca00078e0004 */
[----:B------:R-:W2:Y:S01]  /*03e0*/  LDG.E R13, desc[UR4][R10.64] ;  /* 0x000000040a0d7981 */ /* 0x000ea2000c1e1900 */
[----:B------:R-:W-:-:S04]  /*03f0*/  IMAD.IADD R15, R0, 0x1, R3 ;  /* 0x00000001000f7824 */ /* 0x000fc800078e0203 */
[----:B------:R-:W-:Y:S01]  /*0400*/  IMAD.WIDE.U32 R2, R15, 0x4, R6 ;  /* 0x000000040f027825 */ /* 0x000fe200078e0006 */
[----:B--2---:R-:W-:-:S03]  /*0410*/  IADD3 R17, PT, PT, R8, R13, RZ ;  /* 0x0000000d08117210 */ /* 0x004fc60007ffe0ff */
[C---:B------:R-:W-:Y:S02]  /*0420*/  IMAD.WIDE.U32 R12, R15.reuse, 0x4, R4 ;  /* 0x000000040f0c7825 */ /* 0x040fe400078e0004 */
[----:B------:R0:W-:Y:S04]  /*0430*/  STG.E desc[UR4][R10.64], R17 ;  /* 0x000000110a007986 */ /* 0x0001e8000c101904 */
[----:B------:R-:W2:Y:S04]  /*0440*/  LDG.E R2, desc[UR4][R2.64] ;  /* 0x0000000402027981 */ /* 0x000ea8000c1e1900 */
[----:B------:R-:W2:Y:S01]  /*0450*/  LDG.E R19, desc[UR4][R12.64] ;  /* 0x000000040c137981 */ /* 0x000ea2000c1e1900 */
[----:B------:R-:W-:-:S04]  /*0460*/  IMAD.IADD R21, R15, 0x1, R0 ;  /* 0x000000010f157824 */ /* 0x000fc800078e0200 */
[----:B------:R-:W-:-:S04]  /*0470*/  IMAD.WIDE.U32 R8, R21, 0x4, R6 ;  /* 0x0000000415087825 */ /* 0x000fc800078e0006 */
[----:B------:R-:W-:Y:S01]  /*0480*/  IMAD.WIDE.U32 R14, R21, 0x4, R4 ;  /* 0x00000004150e7825 */ /* 0x000fe200078e0004 */
[----:B--2---:R-:W-:-:S05]  /*0490*/  IADD3 R19, PT, PT, R2, R19, RZ ;  /* 0x0000001302137210 */ /* 0x004fca0007ffe0ff */
        /* <DEDUP_REMOVED lines=8> */
[----:B------:R-:W0:Y:S04]  /*0520*/  LDG.E R6, desc[UR4][R6.64] ;  /* 0x0000000406067981 */ /* 0x000e28000c1e1900 */
[----:B------:R-:W0:Y:S02]  /*0530*/  LDG.E R3, desc[UR4][R4.64] ;  /* 0x0000000404037981 */ /* 0x000e24000c1e1900 */
[----:B0-----:R-:W-:Y:S01]  /*0540*/  IMAD.IADD R11, R6, 0x1, R3 ;  /* 0x00000001060b7824 */ /* 0x001fe200078e0203 */
[----:B------:R-:W-:-:S04]  /*0550*/  IADD3 R3, PT, PT, R21, R0, RZ ;  /* 0x0000000015037210 */ /* 0x000fc80007ffe0ff */
[----:B------:R1:W-:Y:S01]  /*0560*/  STG.E desc[UR4][R4.64], R11 ;  /* 0x0000000b04007986 */ /* 0x0003e2000c101904 */
[----:B------:R-:W-:-:S13]  /*0570*/  ISETP.GE.AND P0, PT, R3, UR6, PT ;  /* 0x0000000603007c0c */ /* 0x000fda000bf06270 */
[----:B-1----:R-:W-:Y:S05]  /*0580*/  @!P0 BRA `(.L_x_3) ;  /* 0xfffffffc00808947 */ /* 0x002fea000383ffff */
[----:B------:R-:W-:Y:S05]  /*0590*/  EXIT ;  /* 0x000000000000794d */ /* 0x000fea0003800000 */
.L_x_4:
[----:B------:R-:W-:-:S00]  /*05a0*/  BRA `(.L_x_4) ;  /* 0xfffffffc00fc7947 */ /* 0x000fc0000383ffff */
[----:B------:R-:W-:-:S00]  /*05b0*/  NOP ;  /* 0x0000000000007918 */ /* 0x000fc00000000000 */
        /* <DEDUP_REMOVED lines=12> */
.L_x_5:


//--------------------- .nv.shared.reserved.0     --------------------------
	.section	.nv.shared.reserved.0,"aw",@nobits
	.weak		__nv_reservedSMEM_offset_0_alias
	.size		__nv_reservedSMEM_offset_0_alias, 0, 64
	.other		__nv_reservedSMEM_offset_0_alias,@"STO_CUDA_RESERVED_SHARED STV_DEFAULT"
__nv_reservedSMEM_offset_0_alias:
	.zero		0
	.zero		64


//--------------------- .nv.constant0._Z3addiPiS_ --------------------------
	.section	.nv.constant0._Z3addiPiS_,"a",@progbits
	.sectionflags	@""
	.align	4
.nv.constant0._Z3addiPiS_:
	.zero		920


//--------------------- SYMBOLS --------------------------

	.type		.nv.reservedSmem.offset0,@object
	.size		.nv.reservedSmem.offset0,0x4
